//
// Generated by NVIDIA NVVM Compiler
//
// Compiler Build ID: CL-36424714
// Cuda compilation tools, release 13.0, V13.0.88
// Based on NVVM 20.0.0
//

.version 9.0
.target sm_100
.address_size 64

	// .globl	_ZN3cub18CUB_300001_SM_10006detail11EmptyKernelIvEEvv
.global .align 1 .b8 _ZN40_INTERNAL_bedb022a_4_k_cu_e36bbe38_502604cuda3std3__45__cpo5beginE[1];
.global .align 1 .b8 _ZN40_INTERNAL_bedb022a_4_k_cu_e36bbe38_502604cuda3std3__45__cpo3endE[1];
.global .align 1 .b8 _ZN40_INTERNAL_bedb022a_4_k_cu_e36bbe38_502604cuda3std3__45__cpo6cbeginE[1];
.global .align 1 .b8 _ZN40_INTERNAL_bedb022a_4_k_cu_e36bbe38_502604cuda3std3__45__cpo4cendE[1];
.global .align 1 .b8 _ZN40_INTERNAL_bedb022a_4_k_cu_e36bbe38_502604cuda3std3__45__cpo6rbeginE[1];
.global .align 1 .b8 _ZN40_INTERNAL_bedb022a_4_k_cu_e36bbe38_502604cuda3std3__45__cpo4rendE[1];
.global .align 1 .b8 _ZN40_INTERNAL_bedb022a_4_k_cu_e36bbe38_502604cuda3std3__45__cpo7crbeginE[1];
.global .align 1 .b8 _ZN40_INTERNAL_bedb022a_4_k_cu_e36bbe38_502604cuda3std3__45__cpo5crendE[1];
.global .align 1 .b8 _ZN40_INTERNAL_bedb022a_4_k_cu_e36bbe38_502604cuda3std3__442_GLOBAL__N__bedb022a_4_k_cu_e36bbe38_502606ignoreE[1];
.global .align 1 .b8 _ZN40_INTERNAL_bedb022a_4_k_cu_e36bbe38_502604cuda3std3__419piecewise_constructE[1];
.global .align 1 .b8 _ZN40_INTERNAL_bedb022a_4_k_cu_e36bbe38_502604cuda3std3__48in_placeE[1];
.global .align 1 .b8 _ZN40_INTERNAL_bedb022a_4_k_cu_e36bbe38_502604cuda3std3__420unreachable_sentinelE[1];
.global .align 1 .b8 _ZN40_INTERNAL_bedb022a_4_k_cu_e36bbe38_502604cuda3std3__47nulloptE[1];
.global .align 1 .b8 _ZN40_INTERNAL_bedb022a_4_k_cu_e36bbe38_502604cuda3std6ranges3__45__cpo4swapE[1];
.global .align 1 .b8 _ZN40_INTERNAL_bedb022a_4_k_cu_e36bbe38_502604cuda3std6ranges3__45__cpo9iter_moveE[1];
.global .align 1 .b8 _ZN40_INTERNAL_bedb022a_4_k_cu_e36bbe38_502604cuda3std6ranges3__45__cpo5beginE[1];
.global .align 1 .b8 _ZN40_INTERNAL_bedb022a_4_k_cu_e36bbe38_502604cuda3std6ranges3__45__cpo3endE[1];
.global .align 1 .b8 _ZN40_INTERNAL_bedb022a_4_k_cu_e36bbe38_502604cuda3std6ranges3__45__cpo6cbeginE[1];
.global .align 1 .b8 _ZN40_INTERNAL_bedb022a_4_k_cu_e36bbe38_502604cuda3std6ranges3__45__cpo4cendE[1];
.global .align 1 .b8 _ZN40_INTERNAL_bedb022a_4_k_cu_e36bbe38_502604cuda3std6ranges3__45__cpo7advanceE[1];
.global .align 1 .b8 _ZN40_INTERNAL_bedb022a_4_k_cu_e36bbe38_502604cuda3std6ranges3__45__cpo9iter_swapE[1];
.global .align 1 .b8 _ZN40_INTERNAL_bedb022a_4_k_cu_e36bbe38_502604cuda3std6ranges3__45__cpo4nextE[1];
.global .align 1 .b8 _ZN40_INTERNAL_bedb022a_4_k_cu_e36bbe38_502604cuda3std6ranges3__45__cpo4prevE[1];
.global .align 1 .b8 _ZN40_INTERNAL_bedb022a_4_k_cu_e36bbe38_502604cuda3std6ranges3__45__cpo4dataE[1];
.global .align 1 .b8 _ZN40_INTERNAL_bedb022a_4_k_cu_e36bbe38_502604cuda3std6ranges3__45__cpo5cdataE[1];
.global .align 1 .b8 _ZN40_INTERNAL_bedb022a_4_k_cu_e36bbe38_502604cuda3std6ranges3__45__cpo4sizeE[1];
.global .align 1 .b8 _ZN40_INTERNAL_bedb022a_4_k_cu_e36bbe38_502604cuda3std6ranges3__45__cpo5ssizeE[1];
.global .align 1 .b8 _ZN40_INTERNAL_bedb022a_4_k_cu_e36bbe38_502604cuda3std6ranges3__45__cpo8distanceE[1];
.global .align 1 .b8 _ZN40_INTERNAL_bedb022a_4_k_cu_e36bbe38_502606thrust24THRUST_300001_SM_1000_NS6system6detail10sequential3seqE[1];

.visible .entry _ZN3cub18CUB_300001_SM_10006detail11EmptyKernelIvEEvv()
{


	ret;

}


// ===== COMPILED SASS (sm_100) =====

	.target	sm_100

	.elftype	@"ET_EXEC"


//--------------------- .note.nv.tkinfo           --------------------------
	.section	.note.nv.tkinfo,"",@"SHT_NOTE"
	.sectionflags	@"SHF_NOTE_NV_TKINFO"
	.tkinfo
        /*0018*/ 	.word	0x00000002
        /*0030*/ 	.string	""
        /*0030*/ 	.string	"ptxas"
        /*0030*/ 	.string	"Cuda compilation tools, release 13.0, V13.0.88"
        /*0030*/ 	.string	"Build cuda_13.0.r13.0/compiler.36424714_0"
        /*0030*/ 	.string	"-arch sm_100 -m 64 "



//--------------------- .note.nv.cuinfo           --------------------------
	.section	.note.nv.cuinfo,"",@"SHT_NOTE"
	.sectionflags	@"SHF_NOTE_NV_CUINFO"
        /*0018*/ 	.short	0x0002
        /*001a*/ 	.short	0x0064
        /*001c*/ 	.short	0x0082
	.zero		2


//--------------------- .nv.info                  --------------------------
	.section	.nv.info,"",@"SHT_CUDA_INFO"
	.align	4


	//----- nvinfo : EIATTR_REGCOUNT
	.align		4
        /*0000*/ 	.byte	0x04, 0x2f
        /*0002*/ 	.short	(.L_30 - .L_29)
	.align		4
.L_29:
        /*0004*/ 	.word	index@(_ZN3cub18CUB_300001_SM_10006detail11EmptyKernelIvEEvv)
        /*0008*/ 	.word	0x00000004


	//----- nvinfo : EIATTR_FRAME_SIZE
	.align		4
.L_30:
        /*000c*/ 	.byte	0x04, 0x11
        /*000e*/ 	.short	(.L_32 - .L_31)
	.align		4
.L_31:
        /*0010*/ 	.word	index@(_ZN3cub18CUB_300001_SM_10006detail11EmptyKernelIvEEvv)
        /*0014*/ 	.word	0x00000000


	//----- nvinfo : EIATTR_MIN_STACK_SIZE
	.align		4
.L_32:
        /*0018*/ 	.byte	0x04, 0x12
        /*001a*/ 	.short	(.L_34 - .L_33)
	.align		4
.L_33:
        /*001c*/ 	.word	index@(_ZN3cub18CUB_300001_SM_10006detail11EmptyKernelIvEEvv)
        /*0020*/ 	.word	0x00000000
.L_34:


//--------------------- .nv.compat                --------------------------
	.section	.nv.compat,"",@"SHT_CUDA_COMPAT_INFO"
	.align	4
        /*0000*/ 	.byte	0x02, 0x09, 0x00, 0x00, 0x02, 0x02, 0x01, 0x00, 0x02, 0x05, 0x05, 0x00, 0x03, 0x07, 0x01, 0x01
        /*0010*/ 	.byte	0x02, 0x03, 0x00, 0x00, 0x02, 0x06, 0x01, 0x00, 0x04, 0x0b, 0x08, 0x00, 0x09, 0x00, 0x00, 0x00
        /*0020*/ 	.byte	0x00, 0x00, 0x00, 0x00


//--------------------- .nv.info._ZN3cub18CUB_300001_SM_10006detail11EmptyKernelIvEEvv --------------------------
	.section	.nv.info._ZN3cub18CUB_300001_SM_10006detail11EmptyKernelIvEEvv,"",@"SHT_CUDA_INFO"
	.sectionflags	@""
	.align	4


	//----- nvinfo : EIATTR_CUDA_API_VERSION
	.align		4
        /*0000*/ 	.byte	0x04, 0x37
        /*0002*/ 	.short	(.L_36 - .L_35)
.L_35:
        /*0004*/ 	.word	0x00000082


	//----- nvinfo : EIATTR_SPARSE_MMA_MASK
	.align		4
.L_36:
        /*0008*/ 	.byte	0x03, 0x50
        /*000a*/ 	.short	0x0000


	//----- nvinfo : EIATTR_MAXREG_COUNT
	.align		4
        /*000c*/ 	.byte	0x03, 0x1b
        /*000e*/ 	.short	0x00ff


	//----- nvinfo : EIATTR_MERCURY_ISA_VERSION
	.align		4
        /*0010*/ 	.byte	0x03, 0x5f
        /*0012*/ 	.short	0x0101


	//----- nvinfo : EIATTR_VRC_CTA_INIT_COUNT
	.align		4
        /*0014*/ 	.byte	0x02, 0x4a
	.zero		1
	.zero		1


	//----- nvinfo : EIATTR_EXIT_INSTR_OFFSETS
	.align		4
        /*0018*/ 	.byte	0x04, 0x1c
        /*001a*/ 	.short	(.L_38 - .L_37)


	//   ....[0]....
.L_37:
        /*001c*/ 	.word	0x00000010


	//----- nvinfo : EIATTR_SW_WAR
	.align		4
.L_38:
        /*0020*/ 	.byte	0x04, 0x36
        /*0022*/ 	.short	(.L_40 - .L_39)
.L_39:
        /*0024*/ 	.word	0x00000008
.L_40:


//--------------------- .nv.callgraph             --------------------------
	.section	.nv.callgraph,"",@"SHT_CUDA_CALLGRAPH"
	.align	4
	.sectionentsize	8
	.align		4
        /*0000*/ 	.word	0x00000000
	.align		4
        /*0004*/ 	.word	0xffffffff
	.align		4
        /*0008*/ 	.word	0x00000000
	.align		4
        /*000c*/ 	.word	0xfffffffe
	.align		4
        /*0010*/ 	.word	0x00000000
	.align		4
        /*0014*/ 	.word	0xfffffffd
	.align		4
        /*0018*/ 	.word	0x00000000
	.align		4
        /*001c*/ 	.word	0xfffffffc


//--------------------- .nv.constant4             --------------------------
	.section	.nv.constant4,"a",@progbits
	.align	8
	.align		8
.nv.constant4:
        /*0000*/ 	.dword	_ZN40_INTERNAL_bedb022a_4_k_cu_e36bbe38_505434cuda3std3__45__cpo5beginE
	.align		8
        /*0008*/ 	.dword	_ZN40_INTERNAL_bedb022a_4_k_cu_e36bbe38_505434cuda3std3__45__cpo3endE
	.align		8
        /*0010*/ 	.dword	_ZN40_INTERNAL_bedb022a_4_k_cu_e36bbe38_505434cuda3std3__45__cpo6cbeginE
	.align		8
        /*0018*/ 	.dword	_ZN40_INTERNAL_bedb022a_4_k_cu_e36bbe38_505434cuda3std3__45__cpo4cendE
	.align		8
        /*0020*/ 	.dword	_ZN40_INTERNAL_bedb022a_4_k_cu_e36bbe38_505434cuda3std3__45__cpo6rbeginE
	.align		8
        /*0028*/ 	.dword	_ZN40_INTERNAL_bedb022a_4_k_cu_e36bbe38_505434cuda3std3__45__cpo4rendE
	.align		8
        /*0030*/ 	.dword	_ZN40_INTERNAL_bedb022a_4_k_cu_e36bbe38_505434cuda3std3__45__cpo7crbeginE
	.align		8
        /*0038*/ 	.dword	_ZN40_INTERNAL_bedb022a_4_k_cu_e36bbe38_505434cuda3std3__45__cpo5crendE
	.align		8
        /*0040*/ 	.dword	_ZN40_INTERNAL_bedb022a_4_k_cu_e36bbe38_505434cuda3std3__442_GLOBAL__N__bedb022a_4_k_cu_e36bbe38_505436ignoreE
	.align		8
        /*0048*/ 	.dword	_ZN40_INTERNAL_bedb022a_4_k_cu_e36bbe38_505434cuda3std3__419piecewise_constructE
	.align		8
        /*0050*/ 	.dword	_ZN40_INTERNAL_bedb022a_4_k_cu_e36bbe38_505434cuda3std3__48in_placeE
	.align		8
        /*0058*/ 	.dword	_ZN40_INTERNAL_bedb022a_4_k_cu_e36bbe38_505434cuda3std3__420unreachable_sentinelE
	.align		8
        /*0060*/ 	.dword	_ZN40_INTERNAL_bedb022a_4_k_cu_e36bbe38_505434cuda3std3__47nulloptE
	.align		8
        /*0068*/ 	.dword	_ZN40_INTERNAL_bedb022a_4_k_cu_e36bbe38_505434cuda3std6ranges3__45__cpo4swapE
	.align		8
        /*0070*/ 	.dword	_ZN40_INTERNAL_bedb022a_4_k_cu_e36bbe38_505434cuda3std6ranges3__45__cpo9iter_moveE
	.align		8
        /*0078*/ 	.dword	_ZN40_INTERNAL_bedb022a_4_k_cu_e36bbe38_505434cuda3std6ranges3__45__cpo5beginE
	.align		8
        /*0080*/ 	.dword	_ZN40_INTERNAL_bedb022a_4_k_cu_e36bbe38_505434cuda3std6ranges3__45__cpo3endE
	.align		8
        /*0088*/ 	.dword	_ZN40_INTERNAL_bedb022a_4_k_cu_e36bbe38_505434cuda3std6ranges3__45__cpo6cbeginE
	.align		8
        /*0090*/ 	.dword	_ZN40_INTERNAL_bedb022a_4_k_cu_e36bbe38_505434cuda3std6ranges3__45__cpo4cendE
	.align		8
        /*0098*/ 	.dword	_ZN40_INTERNAL_bedb022a_4_k_cu_e36bbe38_505434cuda3std6ranges3__45__cpo7advanceE
	.align		8
        /*00a0*/ 	.dword	_ZN40_INTERNAL_bedb022a_4_k_cu_e36bbe38_505434cuda3std6ranges3__45__cpo9iter_swapE
	.align		8
        /*00a8*/ 	.dword	_ZN40_INTERNAL_bedb022a_4_k_cu_e36bbe38_505434cuda3std6ranges3__45__cpo4nextE
	.align		8
        /*00b0*/ 	.dword	_ZN40_INTERNAL_bedb022a_4_k_cu_e36bbe38_505434cuda3std6ranges3__45__cpo4prevE
	.align		8
        /*00b8*/ 	.dword	_ZN40_INTERNAL_bedb022a_4_k_cu_e36bbe38_505434cuda3std6ranges3__45__cpo4dataE
	.align		8
        /*00c0*/ 	.dword	_ZN40_INTERNAL_bedb022a_4_k_cu_e36bbe38_505434cuda3std6ranges3__45__cpo5cdataE
	.align		8
        /*00c8*/ 	.dword	_ZN40_INTERNAL_bedb022a_4_k_cu_e36bbe38_505434cuda3std6ranges3__45__cpo4sizeE
	.align		8
        /*00d0*/ 	.dword	_ZN40_INTERNAL_bedb022a_4_k_cu_e36bbe38_505434cuda3std6ranges3__45__cpo5ssizeE
	.align		8
        /*00d8*/ 	.dword	_ZN40_INTERNAL_bedb022a_4_k_cu_e36bbe38_505434cuda3std6ranges3__45__cpo8distanceE
	.align		8
        /*00e0*/ 	.dword	_ZN40_INTERNAL_bedb022a_4_k_cu_e36bbe38_505436thrust24THRUST_300001_SM_1000_NS6system6detail10sequential3seqE


//--------------------- .text._ZN3cub18CUB_300001_SM_10006detail11EmptyKernelIvEEvv --------------------------
	.section	.text._ZN3cub18CUB_300001_SM_10006detail11EmptyKernelIvEEvv,"ax",@progbits
	.align	128
        .global         _ZN3cub18CUB_300001_SM_10006detail11EmptyKernelIvEEvv
        .type           _ZN3cub18CUB_300001_SM_10006detail11EmptyKernelIvEEvv,@function
        .size           _ZN3cub18CUB_300001_SM_10006detail11EmptyKernelIvEEvv,(.L_x_1 - _ZN3cub18CUB_300001_SM_10006detail11EmptyKernelIvEEvv)
        .other          _ZN3cub18CUB_300001_SM_10006detail11EmptyKernelIvEEvv,@"STO_CUDA_ENTRY STV_DEFAULT"
_ZN3cub18CUB_300001_SM_10006detail11EmptyKernelIvEEvv:
.text._ZN3cub18CUB_300001_SM_10006detail11EmptyKernelIvEEvv:
[----:B------:R-:W-:Y:S01]  /*0000*/  LDC R1, c[0x0][0x37c] ;  /* 0x0000df00ff017b82 */ /* 0x000fe20000000800 */
[----:B------:R-:W-:Y:S05]  /*0010*/  EXIT ;  /* 0x000000000000794d */ /* 0x000fea0003800000 */
.L_x_0:
[----:B------:R-:W-:-:S00]  /*0020*/  BRA `(.L_x_0) ;  /* 0xfffffffc00fc7947 */ /* 0x000fc0000383ffff */
[----:B------:R-:W-:-:S00]  /*0030*/  NOP ;  /* 0x0000000000007918 */ /* 0x000fc00000000000 */
        /* <DEDUP_REMOVED lines=12> */
.L_x_1:


//--------------------- .nv.shared.reserved.0     --------------------------
	.section	.nv.shared.reserved.0,"aw",@nobits
	.weak		__nv_reservedSMEM_offset_0_alias
	.size		__nv_reservedSMEM_offset_0_alias, 0, 64
	.other		__nv_reservedSMEM_offset_0_alias,@"STO_CUDA_RESERVED_SHARED STV_DEFAULT"
__nv_reservedSMEM_offset_0_alias:
	.zero		0
	.zero		64


//--------------------- .nv.global                --------------------------
	.section	.nv.global,"aw",@nobits
.nv.global:
	.type		_ZN40_INTERNAL_bedb022a_4_k_cu_e36bbe38_505434cuda3std3__442_GLOBAL__N__bedb022a_4_k_cu_e36bbe38_505436ignoreE,@object
	.size		_ZN40_INTERNAL_bedb022a_4_k_cu_e36bbe38_505434cuda3std3__442_GLOBAL__N__bedb022a_4_k_cu_e36bbe38_505436ignoreE,(_ZN40_INTERNAL_bedb022a_4_k_cu_e36bbe38_505434cuda3std6ranges3__45__cpo5cdataE - _ZN40_INTERNAL_bedb022a_4_k_cu_e36bbe38_505434cuda3std3__442_GLOBAL__N__bedb022a_4_k_cu_e36bbe38_505436ignoreE)
_ZN40_INTERNAL_bedb022a_4_k_cu_e36bbe38_505434cuda3std3__442_GLOBAL__N__bedb022a_4_k_cu_e36bbe38_505436ignoreE:
	.zero		1
	.type		_ZN40_INTERNAL_bedb022a_4_k_cu_e36bbe38_505434cuda3std6ranges3__45__cpo5cdataE,@object
	.size		_ZN40_INTERNAL_bedb022a_4_k_cu_e36bbe38_505434cuda3std6ranges3__45__cpo5cdataE,(_ZN40_INTERNAL_bedb022a_4_k_cu_e36bbe38_505434cuda3std3__45__cpo5beginE - _ZN40_INTERNAL_bedb022a_4_k_cu_e36bbe38_505434cuda3std6ranges3__45__cpo5cdataE)
_ZN40_INTERNAL_bedb022a_4_k_cu_e36bbe38_505434cuda3std6ranges3__45__cpo5cdataE:
	.zero		1
	.type		_ZN40_INTERNAL_bedb022a_4_k_cu_e36bbe38_505434cuda3std3__45__cpo5beginE,@object
	.size		_ZN40_INTERNAL_bedb022a_4_k_cu_e36bbe38_505434cuda3std3__45__cpo5beginE,(_ZN40_INTERNAL_bedb022a_4_k_cu_e36bbe38_505434cuda3std6ranges3__45__cpo3endE - _ZN40_INTERNAL_bedb022a_4_k_cu_e36bbe38_505434cuda3std3__45__cpo5beginE)
_ZN40_INTERNAL_bedb022a_4_k_cu_e36bbe38_505434cuda3std3__45__cpo5beginE:
	.zero		1
	.type		_ZN40_INTERNAL_bedb022a_4_k_cu_e36bbe38_505434cuda3std6ranges3__45__cpo3endE,@object
	.size		_ZN40_INTERNAL_bedb022a_4_k_cu_e36bbe38_505434cuda3std6ranges3__45__cpo3endE,(_ZN40_INTERNAL_bedb022a_4_k_cu_e36bbe38_505434cuda3std3__47nulloptE - _ZN40_INTERNAL_bedb022a_4_k_cu_e36bbe38_505434cuda3std6ranges3__45__cpo3endE)
_ZN40_INTERNAL_bedb022a_4_k_cu_e36bbe38_505434cuda3std6ranges3__45__cpo3endE:
	.zero		1
	.type		_ZN40_INTERNAL_bedb022a_4_k_cu_e36bbe38_505434cuda3std3__47nulloptE,@object
	.size		_ZN40_INTERNAL_bedb022a_4_k_cu_e36bbe38_505434cuda3std3__47nulloptE,(_ZN40_INTERNAL_bedb022a_4_k_cu_e36bbe38_505436thrust24THRUST_300001_SM_1000_NS6system6detail10sequential3seqE - _ZN40_INTERNAL_bedb022a_4_k_cu_e36bbe38_505434cuda3std3__47nulloptE)
_ZN40_INTERNAL_bedb022a_4_k_cu_e36bbe38_505434cuda3std3__47nulloptE:
	.zero		1
	.type		_ZN40_INTERNAL_bedb022a_4_k_cu_e36bbe38_505436thrust24THRUST_300001_SM_1000_NS6system6detail10sequential3seqE,@object
	.size		_ZN40_INTERNAL_bedb022a_4_k_cu_e36bbe38_505436thrust24THRUST_300001_SM_1000_NS6system6detail10sequential3seqE,(_ZN40_INTERNAL_bedb022a_4_k_cu_e36bbe38_505434cuda3std3__45__cpo6rbeginE - _ZN40_INTERNAL_bedb022a_4_k_cu_e36bbe38_505436thrust24THRUST_300001_SM_1000_NS6system6detail10sequential3seqE)
_ZN40_INTERNAL_bedb022a_4_k_cu_e36bbe38_505436thrust24THRUST_300001_SM_1000_NS6system6detail10sequential3seqE:
	.zero		1
	.type		_ZN40_INTERNAL_bedb022a_4_k_cu_e36bbe38_505434cuda3std3__45__cpo6rbeginE,@object
	.size		_ZN40_INTERNAL_bedb022a_4_k_cu_e36bbe38_505434cuda3std3__45__cpo6rbeginE,(_ZN40_INTERNAL_bedb022a_4_k_cu_e36bbe38_505434cuda3std6ranges3__45__cpo9iter_swapE - _ZN40_INTERNAL_bedb022a_4_k_cu_e36bbe38_505434cuda3std3__45__cpo6rbeginE)
_ZN40_INTERNAL_bedb022a_4_k_cu_e36bbe38_505434cuda3std3__45__cpo6rbeginE:
	.zero		1
	.type		_ZN40_INTERNAL_bedb022a_4_k_cu_e36bbe38_505434cuda3std6ranges3__45__cpo9iter_swapE,@object
	.size		_ZN40_INTERNAL_bedb022a_4_k_cu_e36bbe38_505434cuda3std6ranges3__45__cpo9iter_swapE,(_ZN40_INTERNAL_bedb022a_4_k_cu_e36bbe38_505434cuda3std3__48in_placeE - _ZN40_INTERNAL_bedb022a_4_k_cu_e36bbe38_505434cuda3std6ranges3__45__cpo9iter_swapE)
_ZN40_INTERNAL_bedb022a_4_k_cu_e36bbe38_505434cuda3std6ranges3__45__cpo9iter_swapE:
	.zero		1
	.type		_ZN40_INTERNAL_bedb022a_4_k_cu_e36bbe38_505434cuda3std3__48in_placeE,@object
	.size		_ZN40_INTERNAL_bedb022a_4_k_cu_e36bbe38_505434cuda3std3__48in_placeE,(_ZN40_INTERNAL_bedb022a_4_k_cu_e36bbe38_505434cuda3std6ranges3__45__cpo5ssizeE - _ZN40_INTERNAL_bedb022a_4_k_cu_e36bbe38_505434cuda3std3__48in_placeE)
_ZN40_INTERNAL_bedb022a_4_k_cu_e36bbe38_505434cuda3std3__48in_placeE:
	.zero		1
	.type		_ZN40_INTERNAL_bedb022a_4_k_cu_e36bbe38_505434cuda3std6ranges3__45__cpo5ssizeE,@object
	.size		_ZN40_INTERNAL_bedb022a_4_k_cu_e36bbe38_505434cuda3std6ranges3__45__cpo5ssizeE,(_ZN40_INTERNAL_bedb022a_4_k_cu_e36bbe38_505434cuda3std3__45__cpo6cbeginE - _ZN40_INTERNAL_bedb022a_4_k_cu_e36bbe38_505434cuda3std6ranges3__45__cpo5ssizeE)
_ZN40_INTERNAL_bedb022a_4_k_cu_e36bbe38_505434cuda3std6ranges3__45__cpo5ssizeE:
	.zero		1
	.type		_ZN40_INTERNAL_bedb022a_4_k_cu_e36bbe38_505434cuda3std3__45__cpo6cbeginE,@object
	.size		_ZN40_INTERNAL_bedb022a_4_k_cu_e36bbe38_505434cuda3std3__45__cpo6cbeginE,(_ZN40_INTERNAL_bedb022a_4_k_cu_e36bbe38_505434cuda3std6ranges3__45__cpo4cendE - _ZN40_INTERNAL_bedb022a_4_k_cu_e36bbe38_505434cuda3std3__45__cpo6cbeginE)
_ZN40_INTERNAL_bedb022a_4_k_cu_e36bbe38_505434cuda3std3__45__cpo6cbeginE:
	.zero		1
	.type		_ZN40_INTERNAL_bedb022a_4_k_cu_e36bbe38_505434cuda3std6ranges3__45__cpo4cendE,@object
	.size		_ZN40_INTERNAL_bedb022a_4_k_cu_e36bbe38_505434cuda3std6ranges3__45__cpo4cendE,(_ZN40_INTERNAL_bedb022a_4_k_cu_e36bbe38_505434cuda3std3__45__cpo7crbeginE - _ZN40_INTERNAL_bedb022a_4_k_cu_e36bbe38_505434cuda3std6ranges3__45__cpo4cendE)
_ZN40_INTERNAL_bedb022a_4_k_cu_e36bbe38_505434cuda3std6ranges3__45__cpo4cendE:
	.zero		1
	.type		_ZN40_INTERNAL_bedb022a_4_k_cu_e36bbe38_505434cuda3std3__45__cpo7crbeginE,@object
	.size		_ZN40_INTERNAL_bedb022a_4_k_cu_e36bbe38_505434cuda3std3__45__cpo7crbeginE,(_ZN40_INTERNAL_bedb022a_4_k_cu_e36bbe38_505434cuda3std6ranges3__45__cpo4prevE - _ZN40_INTERNAL_bedb022a_4_k_cu_e36bbe38_505434cuda3std3__45__cpo7crbeginE)
_ZN40_INTERNAL_bedb022a_4_k_cu_e36bbe38_505434cuda3std3__45__cpo7crbeginE:
	.zero		1
	.type		_ZN40_INTERNAL_bedb022a_4_k_cu_e36bbe38_505434cuda3std6ranges3__45__cpo4prevE,@object
	.size		_ZN40_INTERNAL_bedb022a_4_k_cu_e36bbe38_505434cuda3std6ranges3__45__cpo4prevE,(_ZN40_INTERNAL_bedb022a_4_k_cu_e36bbe38_505434cuda3std6ranges3__45__cpo9iter_moveE - _ZN40_INTERNAL_bedb022a_4_k_cu_e36bbe38_505434cuda3std6ranges3__45__cpo4prevE)
_ZN40_INTERNAL_bedb022a_4_k_cu_e36bbe38_505434cuda3std6ranges3__45__cpo4prevE:
	.zero		1
	.type		_ZN40_INTERNAL_bedb022a_4_k_cu_e36bbe38_505434cuda3std6ranges3__45__cpo9iter_moveE,@object
	.size		_ZN40_INTERNAL_bedb022a_4_k_cu_e36bbe38_505434cuda3std6ranges3__45__cpo9iter_moveE,(_ZN40_INTERNAL_bedb022a_4_k_cu_e36bbe38_505434cuda3std3__420unreachable_sentinelE - _ZN40_INTERNAL_bedb022a_4_k_cu_e36bbe38_505434cuda3std6ranges3__45__cpo9iter_moveE)
_ZN40_INTERNAL_bedb022a_4_k_cu_e36bbe38_505434cuda3std6ranges3__45__cpo9iter_moveE:
	.zero		1
	.type		_ZN40_INTERNAL_bedb022a_4_k_cu_e36bbe38_505434cuda3std3__420unreachable_sentinelE,@object
	.size		_ZN40_INTERNAL_bedb022a_4_k_cu_e36bbe38_505434cuda3std3__420unreachable_sentinelE,(_ZN40_INTERNAL_bedb022a_4_k_cu_e36bbe38_505434cuda3std6ranges3__45__cpo8distanceE - _ZN40_INTERNAL_bedb022a_4_k_cu_e36bbe38_505434cuda3std3__420unreachable_sentinelE)
_ZN40_INTERNAL_bedb022a_4_k_cu_e36bbe38_505434cuda3std3__420unreachable_sentinelE:
	.zero		1
	.type		_ZN40_INTERNAL_bedb022a_4_k_cu_e36bbe38_505434cuda3std6ranges3__45__cpo8distanceE,@object
	.size		_ZN40_INTERNAL_bedb022a_4_k_cu_e36bbe38_505434cuda3std6ranges3__45__cpo8distanceE,(_ZN40_INTERNAL_bedb022a_4_k_cu_e36bbe38_505434cuda3std3__45__cpo4cendE - _ZN40_INTERNAL_bedb022a_4_k_cu_e36bbe38_505434cuda3std6ranges3__45__cpo8distanceE)
_ZN40_INTERNAL_bedb022a_4_k_cu_e36bbe38_505434cuda3std6ranges3__45__cpo8distanceE:
	.zero		1
	.type		_ZN40_INTERNAL_bedb022a_4_k_cu_e36bbe38_505434cuda3std3__45__cpo4cendE,@object
	.size		_ZN40_INTERNAL_bedb022a_4_k_cu_e36bbe38_505434cuda3std3__45__cpo4cendE,(_ZN40_INTERNAL_bedb022a_4_k_cu_e36bbe38_505434cuda3std6ranges3__45__cpo7advanceE - _ZN40_INTERNAL_bedb022a_4_k_cu_e36bbe38_505434cuda3std3__45__cpo4cendE)
_ZN40_INTERNAL_bedb022a_4_k_cu_e36bbe38_505434cuda3std3__45__cpo4cendE:
	.zero		1
	.type		_ZN40_INTERNAL_bedb022a_4_k_cu_e36bbe38_505434cuda3std6ranges3__45__cpo7advanceE,@object
	.size		_ZN40_INTERNAL_bedb022a_4_k_cu_e36bbe38_505434cuda3std6ranges3__45__cpo7advanceE,(_ZN40_INTERNAL_bedb022a_4_k_cu_e36bbe38_505434cuda3std3__45__cpo5crendE - _ZN40_INTERNAL_bedb022a_4_k_cu_e36bbe38_505434cuda3std6ranges3__45__cpo7advanceE)
_ZN40_INTERNAL_bedb022a_4_k_cu_e36bbe38_505434cuda3std6ranges3__45__cpo7advanceE:
	.zero		1
	.type		_ZN40_INTERNAL_bedb022a_4_k_cu_e36bbe38_505434cuda3std3__45__cpo5crendE,@object
	.size		_ZN40_INTERNAL_bedb022a_4_k_cu_e36bbe38_505434cuda3std3__45__cpo5crendE,(_ZN40_INTERNAL_bedb022a_4_k_cu_e36bbe38_505434cuda3std6ranges3__45__cpo4dataE - _ZN40_INTERNAL_bedb022a_4_k_cu_e36bbe38_505434cuda3std3__45__cpo5crendE)
_ZN40_INTERNAL_bedb022a_4_k_cu_e36bbe38_505434cuda3std3__45__cpo5crendE:
	.zero		1
	.type		_ZN40_INTERNAL_bedb022a_4_k_cu_e36bbe38_505434cuda3std6ranges3__45__cpo4dataE,@object
	.size		_ZN40_INTERNAL_bedb022a_4_k_cu_e36bbe38_505434cuda3std6ranges3__45__cpo4dataE,(_ZN40_INTERNAL_bedb022a_4_k_cu_e36bbe38_505434cuda3std6ranges3__45__cpo5beginE - _ZN40_INTERNAL_bedb022a_4_k_cu_e36bbe38_505434cuda3std6ranges3__45__cpo4dataE)
_ZN40_INTERNAL_bedb022a_4_k_cu_e36bbe38_505434cuda3std6ranges3__45__cpo4dataE:
	.zero		1
	.type		_ZN40_INTERNAL_bedb022a_4_k_cu_e36bbe38_505434cuda3std6ranges3__45__cpo5beginE,@object
	.size		_ZN40_INTERNAL_bedb022a_4_k_cu_e36bbe38_505434cuda3std6ranges3__45__cpo5beginE,(_ZN40_INTERNAL_bedb022a_4_k_cu_e36bbe38_505434cuda3std3__419piecewise_constructE - _ZN40_INTERNAL_bedb022a_4_k_cu_e36bbe38_505434cuda3std6ranges3__45__cpo5beginE)
_ZN40_INTERNAL_bedb022a_4_k_cu_e36bbe38_505434cuda3std6ranges3__45__cpo5beginE:
	.zero		1
	.type		_ZN40_INTERNAL_bedb022a_4_k_cu_e36bbe38_505434cuda3std3__419piecewise_constructE,@object
	.size		_ZN40_INTERNAL_bedb022a_4_k_cu_e36bbe38_505434cuda3std3__419piecewise_constructE,(_ZN40_INTERNAL_bedb022a_4_k_cu_e36bbe38_505434cuda3std6ranges3__45__cpo4sizeE - _ZN40_INTERNAL_bedb022a_4_k_cu_e36bbe38_505434cuda3std3__419piecewise_constructE)
_ZN40_INTERNAL_bedb022a_4_k_cu_e36bbe38_505434cuda3std3__419piecewise_constructE:
	.zero		1
	.type		_ZN40_INTERNAL_bedb022a_4_k_cu_e36bbe38_505434cuda3std6ranges3__45__cpo4sizeE,@object
	.size		_ZN40_INTERNAL_bedb022a_4_k_cu_e36bbe38_505434cuda3std6ranges3__45__cpo4sizeE,(_ZN40_INTERNAL_bedb022a_4_k_cu_e36bbe38_505434cuda3std3__45__cpo3endE - _ZN40_INTERNAL_bedb022a_4_k_cu_e36bbe38_505434cuda3std6ranges3__45__cpo4sizeE)
_ZN40_INTERNAL_bedb022a_4_k_cu_e36bbe38_505434cuda3std6ranges3__45__cpo4sizeE:
	.zero		1
	.type		_ZN40_INTERNAL_bedb022a_4_k_cu_e36bbe38_505434cuda3std3__45__cpo3endE,@object
	.size		_ZN40_INTERNAL_bedb022a_4_k_cu_e36bbe38_505434cuda3std3__45__cpo3endE,(_ZN40_INTERNAL_bedb022a_4_k_cu_e36bbe38_505434cuda3std6ranges3__45__cpo6cbeginE - _ZN40_INTERNAL_bedb022a_4_k_cu_e36bbe38_505434cuda3std3__45__cpo3endE)
_ZN40_INTERNAL_bedb022a_4_k_cu_e36bbe38_505434cuda3std3__45__cpo3endE:
	.zero		1
	.type		_ZN40_INTERNAL_bedb022a_4_k_cu_e36bbe38_505434cuda3std6ranges3__45__cpo6cbeginE,@object
	.size		_ZN40_INTERNAL_bedb022a_4_k_cu_e36bbe38_505434cuda3std6ranges3__45__cpo6cbeginE,(_ZN40_INTERNAL_bedb022a_4_k_cu_e36bbe38_505434cuda3std3__45__cpo4rendE - _ZN40_INTERNAL_bedb022a_4_k_cu_e36bbe38_505434cuda3std6ranges3__45__cpo6cbeginE)
_ZN40_INTERNAL_bedb022a_4_k_cu_e36bbe38_505434cuda3std6ranges3__45__cpo6cbeginE:
	.zero		1
	.type		_ZN40_INTERNAL_bedb022a_4_k_cu_e36bbe38_505434cuda3std3__45__cpo4rendE,@object
	.size		_ZN40_INTERNAL_bedb022a_4_k_cu_e36bbe38_505434cuda3std3__45__cpo4rendE,(_ZN40_INTERNAL_bedb022a_4_k_cu_e36bbe38_505434cuda3std6ranges3__45__cpo4nextE - _ZN40_INTERNAL_bedb022a_4_k_cu_e36bbe38_505434cuda3std3__45__cpo4rendE)
_ZN40_INTERNAL_bedb022a_4_k_cu_e36bbe38_505434cuda3std3__45__cpo4rendE:
	.zero		1
	.type		_ZN40_INTERNAL_bedb022a_4_k_cu_e36bbe38_505434cuda3std6ranges3__45__cpo4nextE,@object
	.size		_ZN40_INTERNAL_bedb022a_4_k_cu_e36bbe38_505434cuda3std6ranges3__45__cpo4nextE,(_ZN40_INTERNAL_bedb022a_4_k_cu_e36bbe38_505434cuda3std6ranges3__45__cpo4swapE - _ZN40_INTERNAL_bedb022a_4_k_cu_e36bbe38_505434cuda3std6ranges3__45__cpo4nextE)
_ZN40_INTERNAL_bedb022a_4_k_cu_e36bbe38_505434cuda3std6ranges3__45__cpo4nextE:
	.zero		1
	.type		_ZN40_INTERNAL_bedb022a_4_k_cu_e36bbe38_505434cuda3std6ranges3__45__cpo4swapE,@object
	.size		_ZN40_INTERNAL_bedb022a_4_k_cu_e36bbe38_505434cuda3std6ranges3__45__cpo4swapE,(.L_13 - _ZN40_INTERNAL_bedb022a_4_k_cu_e36bbe38_505434cuda3std6ranges3__45__cpo4swapE)
_ZN40_INTERNAL_bedb022a_4_k_cu_e36bbe38_505434cuda3std6ranges3__45__cpo4swapE:
	.zero		1
.L_13:


//--------------------- .nv.constant0._ZN3cub18CUB_300001_SM_10006detail11EmptyKernelIvEEvv --------------------------
	.section	.nv.constant0._ZN3cub18CUB_300001_SM_10006detail11EmptyKernelIvEEvv,"a",@progbits
	.sectionflags	@""
	.align	4
.nv.constant0._ZN3cub18CUB_300001_SM_10006detail11EmptyKernelIvEEvv:
	.zero		896


//--------------------- SYMBOLS --------------------------

	.type		.nv.reservedSmem.offset0,@object
	.size		.nv.reservedSmem.offset0,0x4
